//
// Generated by NVIDIA NVVM Compiler
//
// Compiler Build ID: CL-36424714
// Cuda compilation tools, release 13.0, V13.0.88
// Based on NVVM 20.0.0
//

.version 9.0
.target sm_100
.address_size 64

	// .globl	_Z13forwardHiddenPdS_S_S_

.visible .entry _Z13forwardHiddenPdS_S_S_(
	.param .u64 .ptr .align 1 _Z13forwardHiddenPdS_S_S__param_0,
	.param .u64 .ptr .align 1 _Z13forwardHiddenPdS_S_S__param_1,
	.param .u64 .ptr .align 1 _Z13forwardHiddenPdS_S_S__param_2,
	.param .u64 .ptr .align 1 _Z13forwardHiddenPdS_S_S__param_3
)
{
	.reg .pred 	%p<3>;
	.reg .b32 	%r<6>;
	.reg .b64 	%rd<23>;
	.reg .b64 	%fd<53>;

	ld.param.u64 	%rd7, [_Z13forwardHiddenPdS_S_S__param_0];
	ld.param.u64 	%rd8, [_Z13forwardHiddenPdS_S_S__param_1];
	ld.param.u64 	%rd9, [_Z13forwardHiddenPdS_S_S__param_2];
	ld.param.u64 	%rd10, [_Z13forwardHiddenPdS_S_S__param_3];
	mov.u32 	%r1, %tid.x;
	setp.gt.u32 	%p1, %r1, 127;
	@%p1 bra 	$L__BB0_4;
	cvta.to.global.u64 	%rd11, %rd8;
	mul.wide.u32 	%rd12, %r1, 8;
	add.s64 	%rd13, %rd11, %rd12;
	ld.global.f64 	%fd52, [%rd13];
	mul.wide.u32 	%rd14, %r1, 6272;
	cvta.to.global.u64 	%rd15, %rd7;
	add.s64 	%rd16, %rd14, %rd15;
	add.s64 	%rd22, %rd16, 64;
	cvta.to.global.u64 	%rd17, %rd9;
	add.s64 	%rd21, %rd17, 64;
	mov.b32 	%r5, 0;
$L__BB0_2:
	ld.global.f64 	%fd4, [%rd22+-64];
	ld.global.f64 	%fd5, [%rd21+-64];
	fma.rn.f64 	%fd6, %fd4, %fd5, %fd52;
	ld.global.f64 	%fd7, [%rd22+-56];
	ld.global.f64 	%fd8, [%rd21+-56];
	fma.rn.f64 	%fd9, %fd7, %fd8, %fd6;
	ld.global.f64 	%fd10, [%rd22+-48];
	ld.global.f64 	%fd11, [%rd21+-48];
	fma.rn.f64 	%fd12, %fd10, %fd11, %fd9;
	ld.global.f64 	%fd13, [%rd22+-40];
	ld.global.f64 	%fd14, [%rd21+-40];
	fma.rn.f64 	%fd15, %fd13, %fd14, %fd12;
	ld.global.f64 	%fd16, [%rd22+-32];
	ld.global.f64 	%fd17, [%rd21+-32];
	fma.rn.f64 	%fd18, %fd16, %fd17, %fd15;
	ld.global.f64 	%fd19, [%rd22+-24];
	ld.global.f64 	%fd20, [%rd21+-24];
	fma.rn.f64 	%fd21, %fd19, %fd20, %fd18;
	ld.global.f64 	%fd22, [%rd22+-16];
	ld.global.f64 	%fd23, [%rd21+-16];
	fma.rn.f64 	%fd24, %fd22, %fd23, %fd21;
	ld.global.f64 	%fd25, [%rd22+-8];
	ld.global.f64 	%fd26, [%rd21+-8];
	fma.rn.f64 	%fd27, %fd25, %fd26, %fd24;
	ld.global.f64 	%fd28, [%rd22];
	ld.global.f64 	%fd29, [%rd21];
	fma.rn.f64 	%fd30, %fd28, %fd29, %fd27;
	ld.global.f64 	%fd31, [%rd22+8];
	ld.global.f64 	%fd32, [%rd21+8];
	fma.rn.f64 	%fd33, %fd31, %fd32, %fd30;
	ld.global.f64 	%fd34, [%rd22+16];
	ld.global.f64 	%fd35, [%rd21+16];
	fma.rn.f64 	%fd36, %fd34, %fd35, %fd33;
	ld.global.f64 	%fd37, [%rd22+24];
	ld.global.f64 	%fd38, [%rd21+24];
	fma.rn.f64 	%fd39, %fd37, %fd38, %fd36;
	ld.global.f64 	%fd40, [%rd22+32];
	ld.global.f64 	%fd41, [%rd21+32];
	fma.rn.f64 	%fd42, %fd40, %fd41, %fd39;
	ld.global.f64 	%fd43, [%rd22+40];
	ld.global.f64 	%fd44, [%rd21+40];
	fma.rn.f64 	%fd45, %fd43, %fd44, %fd42;
	ld.global.f64 	%fd46, [%rd22+48];
	ld.global.f64 	%fd47, [%rd21+48];
	fma.rn.f64 	%fd48, %fd46, %fd47, %fd45;
	ld.global.f64 	%fd49, [%rd22+56];
	ld.global.f64 	%fd50, [%rd21+56];
	fma.rn.f64 	%fd52, %fd49, %fd50, %fd48;
	add.s32 	%r5, %r5, 16;
	add.s64 	%rd22, %rd22, 128;
	add.s64 	%rd21, %rd21, 128;
	setp.ne.s32 	%p2, %r5, 784;
	@%p2 bra 	$L__BB0_2;
	max.f64 	%fd51, %fd52, 0d0000000000000000;
	cvta.to.global.u64 	%rd18, %rd10;
	add.s64 	%rd20, %rd18, %rd12;
	st.global.f64 	[%rd20], %fd51;
$L__BB0_4:
	ret;

}
	// .globl	_Z13forwardOutputPdS_S_S_
.visible .entry _Z13forwardOutputPdS_S_S_(
	.param .u64 .ptr .align 1 _Z13forwardOutputPdS_S_S__param_0,
	.param .u64 .ptr .align 1 _Z13forwardOutputPdS_S_S__param_1,
	.param .u64 .ptr .align 1 _Z13forwardOutputPdS_S_S__param_2,
	.param .u64 .ptr .align 1 _Z13forwardOutputPdS_S_S__param_3
)
{
	.reg .pred 	%p<3>;
	.reg .b32 	%r<6>;
	.reg .b64 	%rd<23>;
	.reg .b64 	%fd<52>;

	ld.param.u64 	%rd7, [_Z13forwardOutputPdS_S_S__param_0];
	ld.param.u64 	%rd8, [_Z13forwardOutputPdS_S_S__param_1];
	ld.param.u64 	%rd9, [_Z13forwardOutputPdS_S_S__param_2];
	ld.param.u64 	%rd10, [_Z13forwardOutputPdS_S_S__param_3];
	mov.u32 	%r1, %tid.x;
	setp.gt.u32 	%p1, %r1, 9;
	@%p1 bra 	$L__BB1_4;
	cvta.to.global.u64 	%rd11, %rd8;
	mul.wide.u32 	%rd12, %r1, 8;
	add.s64 	%rd13, %rd11, %rd12;
	ld.global.f64 	%fd51, [%rd13];
	mul.wide.u32 	%rd14, %r1, 1024;
	cvta.to.global.u64 	%rd15, %rd7;
	add.s64 	%rd16, %rd14, %rd15;
	add.s64 	%rd22, %rd16, 64;
	cvta.to.global.u64 	%rd17, %rd9;
	add.s64 	%rd21, %rd17, 64;
	mov.b32 	%r5, 0;
$L__BB1_2:
	ld.global.f64 	%fd4, [%rd22+-64];
	ld.global.f64 	%fd5, [%rd21+-64];
	fma.rn.f64 	%fd6, %fd4, %fd5, %fd51;
	ld.global.f64 	%fd7, [%rd22+-56];
	ld.global.f64 	%fd8, [%rd21+-56];
	fma.rn.f64 	%fd9, %fd7, %fd8, %fd6;
	ld.global.f64 	%fd10, [%rd22+-48];
	ld.global.f64 	%fd11, [%rd21+-48];
	fma.rn.f64 	%fd12, %fd10, %fd11, %fd9;
	ld.global.f64 	%fd13, [%rd22+-40];
	ld.global.f64 	%fd14, [%rd21+-40];
	fma.rn.f64 	%fd15, %fd13, %fd14, %fd12;
	ld.global.f64 	%fd16, [%rd22+-32];
	ld.global.f64 	%fd17, [%rd21+-32];
	fma.rn.f64 	%fd18, %fd16, %fd17, %fd15;
	ld.global.f64 	%fd19, [%rd22+-24];
	ld.global.f64 	%fd20, [%rd21+-24];
	fma.rn.f64 	%fd21, %fd19, %fd20, %fd18;
	ld.global.f64 	%fd22, [%rd22+-16];
	ld.global.f64 	%fd23, [%rd21+-16];
	fma.rn.f64 	%fd24, %fd22, %fd23, %fd21;
	ld.global.f64 	%fd25, [%rd22+-8];
	ld.global.f64 	%fd26, [%rd21+-8];
	fma.rn.f64 	%fd27, %fd25, %fd26, %fd24;
	ld.global.f64 	%fd28, [%rd22];
	ld.global.f64 	%fd29, [%rd21];
	fma.rn.f64 	%fd30, %fd28, %fd29, %fd27;
	ld.global.f64 	%fd31, [%rd22+8];
	ld.global.f64 	%fd32, [%rd21+8];
	fma.rn.f64 	%fd33, %fd31, %fd32, %fd30;
	ld.global.f64 	%fd34, [%rd22+16];
	ld.global.f64 	%fd35, [%rd21+16];
	fma.rn.f64 	%fd36, %fd34, %fd35, %fd33;
	ld.global.f64 	%fd37, [%rd22+24];
	ld.global.f64 	%fd38, [%rd21+24];
	fma.rn.f64 	%fd39, %fd37, %fd38, %fd36;
	ld.global.f64 	%fd40, [%rd22+32];
	ld.global.f64 	%fd41, [%rd21+32];
	fma.rn.f64 	%fd42, %fd40, %fd41, %fd39;
	ld.global.f64 	%fd43, [%rd22+40];
	ld.global.f64 	%fd44, [%rd21+40];
	fma.rn.f64 	%fd45, %fd43, %fd44, %fd42;
	ld.global.f64 	%fd46, [%rd22+48];
	ld.global.f64 	%fd47, [%rd21+48];
	fma.rn.f64 	%fd48, %fd46, %fd47, %fd45;
	ld.global.f64 	%fd49, [%rd22+56];
	ld.global.f64 	%fd50, [%rd21+56];
	fma.rn.f64 	%fd51, %fd49, %fd50, %fd48;
	add.s32 	%r5, %r5, 16;
	add.s64 	%rd22, %rd22, 128;
	add.s64 	%rd21, %rd21, 128;
	setp.ne.s32 	%p2, %r5, 128;
	@%p2 bra 	$L__BB1_2;
	cvta.to.global.u64 	%rd18, %rd10;
	add.s64 	%rd20, %rd18, %rd12;
	st.global.f64 	[%rd20], %fd51;
$L__BB1_4:
	ret;

}
	// .globl	_Z22computeHiddenGradientsPdS_S_S_
.visible .entry _Z22computeHiddenGradientsPdS_S_S_(
	.param .u64 .ptr .align 1 _Z22computeHiddenGradientsPdS_S_S__param_0,
	.param .u64 .ptr .align 1 _Z22computeHiddenGradientsPdS_S_S__param_1,
	.param .u64 .ptr .align 1 _Z22computeHiddenGradientsPdS_S_S__param_2,
	.param .u64 .ptr .align 1 _Z22computeHiddenGradientsPdS_S_S__param_3
)
{
	.reg .pred 	%p<3>;
	.reg .b32 	%r<2>;
	.reg .b64 	%rd<13>;
	.reg .b64 	%fd<33>;

	ld.param.u64 	%rd1, [_Z22computeHiddenGradientsPdS_S_S__param_0];
	ld.param.u64 	%rd2, [_Z22computeHiddenGradientsPdS_S_S__param_1];
	ld.param.u64 	%rd3, [_Z22computeHiddenGradientsPdS_S_S__param_2];
	ld.param.u64 	%rd4, [_Z22computeHiddenGradientsPdS_S_S__param_3];
	mov.u32 	%r1, %tid.x;
	setp.gt.u32 	%p1, %r1, 127;
	@%p1 bra 	$L__BB2_2;
	cvta.to.global.u64 	%rd5, %rd3;
	cvta.to.global.u64 	%rd6, %rd4;
	cvta.to.global.u64 	%rd7, %rd1;
	cvta.to.global.u64 	%rd8, %rd2;
	mul.wide.u32 	%rd9, %r1, 8;
	add.s64 	%rd10, %rd7, %rd9;
	ld.global.f64 	%fd1, [%rd10];
	ld.global.f64 	%fd2, [%rd8];
	fma.rn.f64 	%fd3, %fd1, %fd2, 0d0000000000000000;
	ld.global.f64 	%fd4, [%rd10+1024];
	ld.global.f64 	%fd5, [%rd8+8];
	fma.rn.f64 	%fd6, %fd4, %fd5, %fd3;
	ld.global.f64 	%fd7, [%rd10+2048];
	ld.global.f64 	%fd8, [%rd8+16];
	fma.rn.f64 	%fd9, %fd7, %fd8, %fd6;
	ld.global.f64 	%fd10, [%rd10+3072];
	ld.global.f64 	%fd11, [%rd8+24];
	fma.rn.f64 	%fd12, %fd10, %fd11, %fd9;
	ld.global.f64 	%fd13, [%rd10+4096];
	ld.global.f64 	%fd14, [%rd8+32];
	fma.rn.f64 	%fd15, %fd13, %fd14, %fd12;
	ld.global.f64 	%fd16, [%rd10+5120];
	ld.global.f64 	%fd17, [%rd8+40];
	fma.rn.f64 	%fd18, %fd16, %fd17, %fd15;
	ld.global.f64 	%fd19, [%rd10+6144];
	ld.global.f64 	%fd20, [%rd8+48];
	fma.rn.f64 	%fd21, %fd19, %fd20, %fd18;
	ld.global.f64 	%fd22, [%rd10+7168];
	ld.global.f64 	%fd23, [%rd8+56];
	fma.rn.f64 	%fd24, %fd22, %fd23, %fd21;
	ld.global.f64 	%fd25, [%rd10+8192];
	ld.global.f64 	%fd26, [%rd8+64];
	fma.rn.f64 	%fd27, %fd25, %fd26, %fd24;
	ld.global.f64 	%fd28, [%rd10+9216];
	ld.global.f64 	%fd29, [%rd8+72];
	fma.rn.f64 	%fd30, %fd28, %fd29, %fd27;
	add.s64 	%rd11, %rd5, %rd9;
	ld.global.f64 	%fd31, [%rd11];
	setp.gt.f64 	%p2, %fd31, 0d0000000000000000;
	selp.f64 	%fd32, %fd30, 0d0000000000000000, %p2;
	add.s64 	%rd12, %rd6, %rd9;
	st.global.f64 	[%rd12], %fd32;
$L__BB2_2:
	ret;

}
	// .globl	_Z17updateOutputLayerPdS_S_S_
.visible .entry _Z17updateOutputLayerPdS_S_S_(
	.param .u64 .ptr .align 1 _Z17updateOutputLayerPdS_S_S__param_0,
	.param .u64 .ptr .align 1 _Z17updateOutputLayerPdS_S_S__param_1,
	.param .u64 .ptr .align 1 _Z17updateOutputLayerPdS_S_S__param_2,
	.param .u64 .ptr .align 1 _Z17updateOutputLayerPdS_S_S__param_3
)
{
	.reg .pred 	%p<7>;
	.reg .b32 	%r<6>;
	.reg .b64 	%rd<17>;
	.reg .b64 	%fd<9>;

	ld.param.u64 	%rd2, [_Z17updateOutputLayerPdS_S_S__param_0];
	ld.param.u64 	%rd3, [_Z17updateOutputLayerPdS_S_S__param_1];
	ld.param.u64 	%rd5, [_Z17updateOutputLayerPdS_S_S__param_2];
	ld.param.u64 	%rd4, [_Z17updateOutputLayerPdS_S_S__param_3];
	cvta.to.global.u64 	%rd6, %rd5;
	mov.u32 	%r1, %ctaid.x;
	mov.u32 	%r3, %tid.x;
	setp.gt.u32 	%p1, %r1, 9;
	setp.gt.u32 	%p2, %r3, 127;
	mul.wide.u32 	%rd7, %r1, 8;
	add.s64 	%rd1, %rd6, %rd7;
	or.pred  	%p3, %p1, %p2;
	@%p3 bra 	$L__BB3_2;
	cvta.to.global.u64 	%rd8, %rd4;
	cvta.to.global.u64 	%rd9, %rd2;
	ld.global.f64 	%fd1, [%rd1];
	mul.f64 	%fd2, %fd1, 0dBF847AE147AE147B;
	mul.wide.u32 	%rd10, %r3, 8;
	add.s64 	%rd11, %rd8, %rd10;
	ld.global.f64 	%fd3, [%rd11];
	shl.b32 	%r4, %r1, 7;
	add.s32 	%r5, %r4, %r3;
	mul.wide.u32 	%rd12, %r5, 8;
	add.s64 	%rd13, %rd9, %rd12;
	ld.global.f64 	%fd4, [%rd13];
	fma.rn.f64 	%fd5, %fd2, %fd3, %fd4;
	st.global.f64 	[%rd13], %fd5;
$L__BB3_2:
	setp.gt.u32 	%p4, %r1, 9;
	setp.ne.s32 	%p5, %r3, 0;
	or.pred  	%p6, %p5, %p4;
	@%p6 bra 	$L__BB3_4;
	ld.global.f64 	%fd6, [%rd1];
	cvta.to.global.u64 	%rd14, %rd3;
	add.s64 	%rd16, %rd14, %rd7;
	ld.global.f64 	%fd7, [%rd16];
	fma.rn.f64 	%fd8, %fd6, 0dBF847AE147AE147B, %fd7;
	st.global.f64 	[%rd16], %fd8;
$L__BB3_4:
	ret;

}
	// .globl	_Z17updateHiddenLayerPdS_S_S_
.visible .entry _Z17updateHiddenLayerPdS_S_S_(
	.param .u64 .ptr .align 1 _Z17updateHiddenLayerPdS_S_S__param_0,
	.param .u64 .ptr .align 1 _Z17updateHiddenLayerPdS_S_S__param_1,
	.param .u64 .ptr .align 1 _Z17updateHiddenLayerPdS_S_S__param_2,
	.param .u64 .ptr .align 1 _Z17updateHiddenLayerPdS_S_S__param_3
)
{
	.reg .pred 	%p<7>;
	.reg .b32 	%r<5>;
	.reg .b64 	%rd<17>;
	.reg .b64 	%fd<9>;

	ld.param.u64 	%rd2, [_Z17updateHiddenLayerPdS_S_S__param_0];
	ld.param.u64 	%rd3, [_Z17updateHiddenLayerPdS_S_S__param_1];
	ld.param.u64 	%rd5, [_Z17updateHiddenLayerPdS_S_S__param_2];
	ld.param.u64 	%rd4, [_Z17updateHiddenLayerPdS_S_S__param_3];
	cvta.to.global.u64 	%rd6, %rd5;
	mov.u32 	%r1, %ctaid.x;
	mov.u32 	%r3, %tid.x;
	setp.gt.u32 	%p1, %r1, 127;
	setp.gt.u32 	%p2, %r3, 783;
	mul.wide.u32 	%rd7, %r1, 8;
	add.s64 	%rd1, %rd6, %rd7;
	or.pred  	%p3, %p1, %p2;
	@%p3 bra 	$L__BB4_2;
	cvta.to.global.u64 	%rd8, %rd4;
	cvta.to.global.u64 	%rd9, %rd2;
	ld.global.f64 	%fd1, [%rd1];
	mul.f64 	%fd2, %fd1, 0dBF847AE147AE147B;
	mul.wide.u32 	%rd10, %r3, 8;
	add.s64 	%rd11, %rd8, %rd10;
	ld.global.f64 	%fd3, [%rd11];
	mad.lo.s32 	%r4, %r1, 784, %r3;
	mul.wide.u32 	%rd12, %r4, 8;
	add.s64 	%rd13, %rd9, %rd12;
	ld.global.f64 	%fd4, [%rd13];
	fma.rn.f64 	%fd5, %fd2, %fd3, %fd4;
	st.global.f64 	[%rd13], %fd5;
$L__BB4_2:
	setp.gt.u32 	%p4, %r1, 127;
	setp.ne.s32 	%p5, %r3, 0;
	or.pred  	%p6, %p5, %p4;
	@%p6 bra 	$L__BB4_4;
	ld.global.f64 	%fd6, [%rd1];
	cvta.to.global.u64 	%rd14, %rd3;
	add.s64 	%rd16, %rd14, %rd7;
	ld.global.f64 	%fd7, [%rd16];
	fma.rn.f64 	%fd8, %fd6, 0dBF847AE147AE147B, %fd7;
	st.global.f64 	[%rd16], %fd8;
$L__BB4_4:
	ret;

}


// ===== COMPILED SASS (sm_100) =====

	.target	sm_100

	.elftype	@"ET_EXEC"


//--------------------- .note.nv.tkinfo           --------------------------
	.section	.note.nv.tkinfo,"",@"SHT_NOTE"
	.sectionflags	@"SHF_NOTE_NV_TKINFO"
	.tkinfo
        /*0018*/ 	.word	0x00000002
        /*0030*/ 	.string	""
        /*0030*/ 	.string	"ptxas"
        /*0030*/ 	.string	"Cuda compilation tools, release 13.0, V13.0.88"
        /*0030*/ 	.string	"Build cuda_13.0.r13.0/compiler.36424714_0"
        /*0030*/ 	.string	"-arch sm_100 -m 64 "



//--------------------- .note.nv.cuinfo           --------------------------
	.section	.note.nv.cuinfo,"",@"SHT_NOTE"
	.sectionflags	@"SHF_NOTE_NV_CUINFO"
        /*0018*/ 	.short	0x0002
        /*001a*/ 	.short	0x0064
        /*001c*/ 	.short	0x0082
	.zero		2


//--------------------- .nv.info                  --------------------------
	.section	.nv.info,"",@"SHT_CUDA_INFO"
	.align	4


	//----- nvinfo : EIATTR_REGCOUNT
	.align		4
        /*0000*/ 	.byte	0x04, 0x2f
        /*0002*/ 	.short	(.L_1 - .L_0)
	.align		4
.L_0:
        /*0004*/ 	.word	index@(_Z13forwardHiddenPdS_S_S_)
        /*0008*/ 	.word	0x0000001a


	//----- nvinfo : EIATTR_FRAME_SIZE
	.align		4
.L_1:
        /*000c*/ 	.byte	0x04, 0x11
        /*000e*/ 	.short	(.L_3 - .L_2)
	.align		4
.L_2:
        /*0010*/ 	.word	index@(_Z13forwardHiddenPdS_S_S_)
        /*0014*/ 	.word	0x00000000


	//----- nvinfo : EIATTR_REGCOUNT
	.align		4
.L_3:
        /*0018*/ 	.byte	0x04, 0x2f
        /*001a*/ 	.short	(.L_5 - .L_4)
	.align		4
.L_4:
        /*001c*/ 	.word	index@(_Z13forwardOutputPdS_S_S_)
        /*0020*/ 	.word	0x0000001a


	//----- nvinfo : EIATTR_FRAME_SIZE
	.align		4
.L_5:
        /*0024*/ 	.byte	0x04, 0x11
        /*0026*/ 	.short	(.L_7 - .L_6)
	.align		4
.L_6:
        /*0028*/ 	.word	index@(_Z13forwardOutputPdS_S_S_)
        /*002c*/ 	.word	0x00000000


	//----- nvinfo : EIATTR_REGCOUNT
	.align		4
.L_7:
        /*0030*/ 	.byte	0x04, 0x2f
        /*0032*/ 	.short	(.L_9 - .L_8)
	.align		4
.L_8:
        /*0034*/ 	.word	index@(_Z22computeHiddenGradientsPdS_S_S_)
        /*0038*/ 	.word	0x00000020


	//----- nvinfo : EIATTR_FRAME_SIZE
	.align		4
.L_9:
        /*003c*/ 	.byte	0x04, 0x11
        /*003e*/ 	.short	(.L_11 - .L_10)
	.align		4
.L_10:
        /*0040*/ 	.word	index@(_Z22computeHiddenGradientsPdS_S_S_)
        /*0044*/ 	.word	0x00000000


	//----- nvinfo : EIATTR_REGCOUNT
	.align		4
.L_11:
        /*0048*/ 	.byte	0x04, 0x2f
        /*004a*/ 	.short	(.L_13 - .L_12)
	.align		4
.L_12:
        /*004c*/ 	.word	index@(_Z17updateOutputLayerPdS_S_S_)
        /*0050*/ 	.word	0x00000010


	//----- nvinfo : EIATTR_FRAME_SIZE
	.align		4
.L_13:
        /*0054*/ 	.byte	0x04, 0x11
        /*0056*/ 	.short	(.L_15 - .L_14)
	.align		4
.L_14:
        /*0058*/ 	.word	index@(_Z17updateOutputLayerPdS_S_S_)
        /*005c*/ 	.word	0x00000000


	//----- nvinfo : EIATTR_REGCOUNT
	.align		4
.L_15:
        /*0060*/ 	.byte	0x04, 0x2f
        /*0062*/ 	.short	(.L_17 - .L_16)
	.align		4
.L_16:
        /*0064*/ 	.word	index@(_Z17updateHiddenLayerPdS_S_S_)
        /*0068*/ 	.word	0x00000010


	//----- nvinfo : EIATTR_FRAME_SIZE
	.align		4
.L_17:
        /*006c*/ 	.byte	0x04, 0x11
        /*006e*/ 	.short	(.L_19 - .L_18)
	.align		4
.L_18:
        /*0070*/ 	.word	index@(_Z17updateHiddenLayerPdS_S_S_)
        /*0074*/ 	.word	0x00000000


	//----- nvinfo : EIATTR_MIN_STACK_SIZE
	.align		4
.L_19:
        /*0078*/ 	.byte	0x04, 0x12
        /*007a*/ 	.short	(.L_21 - .L_20)
	.align		4
.L_20:
        /*007c*/ 	.word	index@(_Z17updateHiddenLayerPdS_S_S_)
        /*0080*/ 	.word	0x00000000


	//----- nvinfo : EIATTR_MIN_STACK_SIZE
	.align		4
.L_21:
        /*0084*/ 	.byte	0x04, 0x12
        /*0086*/ 	.short	(.L_23 - .L_22)
	.align		4
.L_22:
        /*0088*/ 	.word	index@(_Z17updateOutputLayerPdS_S_S_)
        /*008c*/ 	.word	0x00000000


	//----- nvinfo : EIATTR_MIN_STACK_SIZE
	.align		4
.L_23:
        /*0090*/ 	.byte	0x04, 0x12
        /*0092*/ 	.short	(.L_25 - .L_24)
	.align		4
.L_24:
        /*0094*/ 	.word	index@(_Z22computeHiddenGradientsPdS_S_S_)
        /*0098*/ 	.word	0x00000000


	//----- nvinfo : EIATTR_MIN_STACK_SIZE
	.align		4
.L_25:
        /*009c*/ 	.byte	0x04, 0x12
        /*009e*/ 	.short	(.L_27 - .L_26)
	.align		4
.L_26:
        /*00a0*/ 	.word	index@(_Z13forwardOutputPdS_S_S_)
        /*00a4*/ 	.word	0x00000000


	//----- nvinfo : EIATTR_MIN_STACK_SIZE
	.align		4
.L_27:
        /*00a8*/ 	.byte	0x04, 0x12
        /*00aa*/ 	.short	(.L_29 - .L_28)
	.align		4
.L_28:
        /*00ac*/ 	.word	index@(_Z13forwardHiddenPdS_S_S_)
        /*00b0*/ 	.word	0x00000000
.L_29:


//--------------------- .nv.compat                --------------------------
	.section	.nv.compat,"",@"SHT_CUDA_COMPAT_INFO"
	.align	4
        /*0000*/ 	.byte	0x02, 0x09, 0x00, 0x00, 0x02, 0x02, 0x01, 0x00, 0x02, 0x05, 0x05, 0x00, 0x03, 0x07, 0x01, 0x01
        /*0010*/ 	.byte	0x02, 0x03, 0x00, 0x00, 0x02, 0x06, 0x01, 0x00, 0x04, 0x0b, 0x08, 0x00, 0x01, 0x00, 0x00, 0x00
        /*0020*/ 	.byte	0x00, 0x00, 0x00, 0x00


//--------------------- .nv.info._Z17updateHiddenLayerPdS_S_S_ --------------------------
	.section	.nv.info._Z17updateHiddenLayerPdS_S_S_,"",@"SHT_CUDA_INFO"
	.sectionflags	@""
	.align	4


	//----- nvinfo : EIATTR_CUDA_API_VERSION
	.align		4
        /*0000*/ 	.byte	0x04, 0x37
        /*0002*/ 	.short	(.L_31 - .L_30)
.L_30:
        /*0004*/ 	.word	0x00000082


	//----- nvinfo : EIATTR_KPARAM_INFO
	.align		4
.L_31:
        /*0008*/ 	.byte	0x04, 0x17
        /*000a*/ 	.short	(.L_33 - .L_32)
.L_32:
        /*000c*/ 	.word	0x00000000
        /*0010*/ 	.short	0x0003
        /*0012*/ 	.short	0x0018
        /*0014*/ 	.byte	0x00, 0xf5, 0x21, 0x00


	//----- nvinfo : EIATTR_KPARAM_INFO
	.align		4
.L_33:
        /*0018*/ 	.byte	0x04, 0x17
        /*001a*/ 	.short	(.L_35 - .L_34)
.L_34:
        /*001c*/ 	.word	0x00000000
        /*0020*/ 	.short	0x0002
        /*0022*/ 	.short	0x0010
        /*0024*/ 	.byte	0x00, 0xf5, 0x21, 0x00


	//----- nvinfo : EIATTR_KPARAM_INFO
	.align		4
.L_35:
        /*0028*/ 	.byte	0x04, 0x17
        /*002a*/ 	.short	(.L_37 - .L_36)
.L_36:
        /*002c*/ 	.word	0x00000000
        /*0030*/ 	.short	0x0001
        /*0032*/ 	.short	0x0008
        /*0034*/ 	.byte	0x00, 0xf5, 0x21, 0x00


	//----- nvinfo : EIATTR_KPARAM_INFO
	.align		4
.L_37:
        /*0038*/ 	.byte	0x04, 0x17
        /*003a*/ 	.short	(.L_39 - .L_38)
.L_38:
        /*003c*/ 	.word	0x00000000
        /*0040*/ 	.short	0x0000
        /*0042*/ 	.short	0x0000
        /*0044*/ 	.byte	0x00, 0xf5, 0x21, 0x00


	//----- nvinfo : EIATTR_SPARSE_MMA_MASK
	.align		4
.L_39:
        /*0048*/ 	.byte	0x03, 0x50
        /*004a*/ 	.short	0x0000


	//----- nvinfo : EIATTR_MAXREG_COUNT
	.align		4
        /*004c*/ 	.byte	0x03, 0x1b
        /*004e*/ 	.short	0x00ff


	//----- nvinfo : EIATTR_MERCURY_ISA_VERSION
	.align		4
        /*0050*/ 	.byte	0x03, 0x5f
        /*0052*/ 	.short	0x0101


	//----- nvinfo : EIATTR_VRC_CTA_INIT_COUNT
	.align		4
        /*0054*/ 	.byte	0x02, 0x4a
	.zero		1
	.zero		1


	//----- nvinfo : EIATTR_EXIT_INSTR_OFFSETS
	.align		4
        /*0058*/ 	.byte	0x04, 0x1c
        /*005a*/ 	.short	(.L_41 - .L_40)


	//   ....[0]....
.L_40:
        /*005c*/ 	.word	0x000001a0


	//   ....[1]....
        /*0060*/ 	.word	0x00000230


	//----- nvinfo : EIATTR_CRS_STACK_SIZE
	.align		4
.L_41:
        /*0064*/ 	.byte	0x04, 0x1e
        /*0066*/ 	.short	(.L_43 - .L_42)
.L_42:
        /*0068*/ 	.word	0x00000000


	//----- nvinfo : EIATTR_CBANK_PARAM_SIZE
	.align		4
.L_43:
        /*006c*/ 	.byte	0x03, 0x19
        /*006e*/ 	.short	0x0020


	//----- nvinfo : EIATTR_PARAM_CBANK
	.align		4
        /*0070*/ 	.byte	0x04, 0x0a
        /*0072*/ 	.short	(.L_45 - .L_44)
	.align		4
.L_44:
        /*0074*/ 	.word	index@(.nv.constant0._Z17updateHiddenLayerPdS_S_S_)
        /*0078*/ 	.short	0x0380
        /*007a*/ 	.short	0x0020


	//----- nvinfo : EIATTR_SW_WAR
	.align		4
.L_45:
        /*007c*/ 	.byte	0x04, 0x36
        /*007e*/ 	.short	(.L_47 - .L_46)
.L_46:
        /*0080*/ 	.word	0x00000008
.L_47:


//--------------------- .nv.info._Z17updateOutputLayerPdS_S_S_ --------------------------
	.section	.nv.info._Z17updateOutputLayerPdS_S_S_,"",@"SHT_CUDA_INFO"
	.sectionflags	@""
	.align	4


	//----- nvinfo : EIATTR_CUDA_API_VERSION
	.align		4
        /*0000*/ 	.byte	0x04, 0x37
        /*0002*/ 	.short	(.L_49 - .L_48)
.L_48:
        /*0004*/ 	.word	0x00000082


	//----- nvinfo : EIATTR_KPARAM_INFO
	.align		4
.L_49:
        /*0008*/ 	.byte	0x04, 0x17
        /*000a*/ 	.short	(.L_51 - .L_50)
.L_50:
        /*000c*/ 	.word	0x00000000
        /*0010*/ 	.short	0x0003
        /*0012*/ 	.short	0x0018
        /*0014*/ 	.byte	0x00, 0xf5, 0x21, 0x00


	//----- nvinfo : EIATTR_KPARAM_INFO
	.align		4
.L_51:
        /*0018*/ 	.byte	0x04, 0x17
        /*001a*/ 	.short	(.L_53 - .L_52)
.L_52:
        /*001c*/ 	.word	0x00000000
        /*0020*/ 	.short	0x0002
        /*0022*/ 	.short	0x0010
        /*0024*/ 	.byte	0x00, 0xf5, 0x21, 0x00


	//----- nvinfo : EIATTR_KPARAM_INFO
	.align		4
.L_53:
        /*0028*/ 	.byte	0x04, 0x17
        /*002a*/ 	.short	(.L_55 - .L_54)
.L_54:
        /*002c*/ 	.word	0x00000000
        /*0030*/ 	.short	0x0001
        /*0032*/ 	.short	0x0008
        /*0034*/ 	.byte	0x00, 0xf5, 0x21, 0x00


	//----- nvinfo : EIATTR_KPARAM_INFO
	.align		4
.L_55:
        /*0038*/ 	.byte	0x04, 0x17
        /*003a*/ 	.short	(.L_57 - .L_56)
.L_56:
        /*003c*/ 	.word	0x00000000
        /*0040*/ 	.short	0x0000
        /*0042*/ 	.short	0x0000
        /*0044*/ 	.byte	0x00, 0xf5, 0x21, 0x00


	//----- nvinfo : EIATTR_SPARSE_MMA_MASK
	.align		4
.L_57:
        /*0048*/ 	.byte	0x03, 0x50
        /*004a*/ 	.short	0x0000


	//----- nvinfo : EIATTR_MAXREG_COUNT
	.align		4
        /*004c*/ 	.byte	0x03, 0x1b
        /*004e*/ 	.short	0x00ff


	//----- nvinfo : EIATTR_MERCURY_ISA_VERSION
	.align		4
        /*0050*/ 	.byte	0x03, 0x5f
        /*0052*/ 	.short	0x0101


	//----- nvinfo : EIATTR_VRC_CTA_INIT_COUNT
	.align		4
        /*0054*/ 	.byte	0x02, 0x4a
	.zero		1
	.zero		1


	//----- nvinfo : EIATTR_EXIT_INSTR_OFFSETS
	.align		4
        /*0058*/ 	.byte	0x04, 0x1c
        /*005a*/ 	.short	(.L_59 - .L_58)


	//   ....[0]....
.L_58:
        /*005c*/ 	.word	0x000001a0


	//   ....[1]....
        /*0060*/ 	.word	0x00000230


	//----- nvinfo : EIATTR_CRS_STACK_SIZE
	.align		4
.L_59:
        /*0064*/ 	.byte	0x04, 0x1e
        /*0066*/ 	.short	(.L_61 - .L_60)
.L_60:
        /*0068*/ 	.word	0x00000000


	//----- nvinfo : EIATTR_CBANK_PARAM_SIZE
	.align		4
.L_61:
        /*006c*/ 	.byte	0x03, 0x19
        /*006e*/ 	.short	0x0020


	//----- nvinfo : EIATTR_PARAM_CBANK
	.align		4
        /*0070*/ 	.byte	0x04, 0x0a
        /*0072*/ 	.short	(.L_63 - .L_62)
	.align		4
.L_62:
        /*0074*/ 	.word	index@(.nv.constant0._Z17updateOutputLayerPdS_S_S_)
        /*0078*/ 	.short	0x0380
        /*007a*/ 	.short	0x0020


	//----- nvinfo : EIATTR_SW_WAR
	.align		4
.L_63:
        /*007c*/ 	.byte	0x04, 0x36
        /*007e*/ 	.short	(.L_65 - .L_64)
.L_64:
        /*0080*/ 	.word	0x00000008
.L_65:


//--------------------- .nv.info._Z22computeHiddenGradientsPdS_S_S_ --------------------------
	.section	.nv.info._Z22computeHiddenGradientsPdS_S_S_,"",@"SHT_CUDA_INFO"
	.sectionflags	@""
	.align	4


	//----- nvinfo : EIATTR_CUDA_API_VERSION
	.align		4
        /*0000*/ 	.byte	0x04, 0x37
        /*0002*/ 	.short	(.L_67 - .L_66)
.L_66:
        /*0004*/ 	.word	0x00000082


	//----- nvinfo : EIATTR_KPARAM_INFO
	.align		4
.L_67:
        /*0008*/ 	.byte	0x04, 0x17
        /*000a*/ 	.short	(.L_69 - .L_68)
.L_68:
        /*000c*/ 	.word	0x00000000
        /*0010*/ 	.short	0x0003
        /*0012*/ 	.short	0x0018
        /*0014*/ 	.byte	0x00, 0xf5, 0x21, 0x00


	//----- nvinfo : EIATTR_KPARAM_INFO
	.align		4
.L_69:
        /*0018*/ 	.byte	0x04, 0x17
        /*001a*/ 	.short	(.L_71 - .L_70)
.L_70:
        /*001c*/ 	.word	0x00000000
        /*0020*/ 	.short	0x0002
        /*0022*/ 	.short	0x0010
        /*0024*/ 	.byte	0x00, 0xf5, 0x21, 0x00


	//----- nvinfo : EIATTR_KPARAM_INFO
	.align		4
.L_71:
        /*0028*/ 	.byte	0x04, 0x17
        /*002a*/ 	.short	(.L_73 - .L_72)
.L_72:
        /*002c*/ 	.word	0x00000000
        /*0030*/ 	.short	0x0001
        /*0032*/ 	.short	0x0008
        /*0034*/ 	.byte	0x00, 0xf5, 0x21, 0x00


	//----- nvinfo : EIATTR_KPARAM_INFO
	.align		4
.L_73:
        /*0038*/ 	.byte	0x04, 0x17
        /*003a*/ 	.short	(.L_75 - .L_74)
.L_74:
        /*003c*/ 	.word	0x00000000
        /*0040*/ 	.short	0x0000
        /*0042*/ 	.short	0x0000
        /*0044*/ 	.byte	0x00, 0xf5, 0x21, 0x00


	//----- nvinfo : EIATTR_SPARSE_MMA_MASK
	.align		4
.L_75:
        /*0048*/ 	.byte	0x03, 0x50
        /*004a*/ 	.short	0x0000


	//----- nvinfo : EIATTR_MAXREG_COUNT
	.align		4
        /*004c*/ 	.byte	0x03, 0x1b
        /*004e*/ 	.short	0x00ff


	//----- nvinfo : EIATTR_MERCURY_ISA_VERSION
	.align		4
        /*0050*/ 	.byte	0x03, 0x5f
        /*0052*/ 	.short	0x0101


	//----- nvinfo : EIATTR_VRC_CTA_INIT_COUNT
	.align		4
        /*0054*/ 	.byte	0x02, 0x4a
	.zero		1
	.zero		1


	//----- nvinfo : EIATTR_EXIT_INSTR_OFFSETS
	.align		4
        /*0058*/ 	.byte	0x04, 0x1c
        /*005a*/ 	.short	(.L_77 - .L_76)


	//   ....[0]....
.L_76:
        /*005c*/ 	.word	0x00000030


	//   ....[1]....
        /*0060*/ 	.word	0x000002f0


	//----- nvinfo : EIATTR_CBANK_PARAM_SIZE
	.align		4
.L_77:
        /*0064*/ 	.byte	0x03, 0x19
        /*0066*/ 	.short	0x0020


	//----- nvinfo : EIATTR_PARAM_CBANK
	.align		4
        /*0068*/ 	.byte	0x04, 0x0a
        /*006a*/ 	.short	(.L_79 - .L_78)
	.align		4
.L_78:
        /*006c*/ 	.word	index@(.nv.constant0._Z22computeHiddenGradientsPdS_S_S_)
        /*0070*/ 	.short	0x0380
        /*0072*/ 	.short	0x0020


	//----- nvinfo : EIATTR_SW_WAR
	.align		4
.L_79:
        /*0074*/ 	.byte	0x04, 0x36
        /*0076*/ 	.short	(.L_81 - .L_80)
.L_80:
        /*0078*/ 	.word	0x00000008
.L_81:


//--------------------- .nv.info._Z13forwardOutputPdS_S_S_ --------------------------
	.section	.nv.info._Z13forwardOutputPdS_S_S_,"",@"SHT_CUDA_INFO"
	.sectionflags	@""
	.align	4


	//----- nvinfo : EIATTR_CUDA_API_VERSION
	.align		4
        /*0000*/ 	.byte	0x04, 0x37
        /*0002*/ 	.short	(.L_83 - .L_82)
.L_82:
        /*0004*/ 	.word	0x00000082


	//----- nvinfo : EIATTR_KPARAM_INFO
	.align		4
.L_83:
        /*0008*/ 	.byte	0x04, 0x17
        /*000a*/ 	.short	(.L_85 - .L_84)
.L_84:
        /*000c*/ 	.word	0x00000000
        /*0010*/ 	.short	0x0003
        /*0012*/ 	.short	0x0018
        /*0014*/ 	.byte	0x00, 0xf5, 0x21, 0x00


	//----- nvinfo : EIATTR_KPARAM_INFO
	.align		4
.L_85:
        /*0018*/ 	.byte	0x04, 0x17
        /*001a*/ 	.short	(.L_87 - .L_86)
.L_86:
        /*001c*/ 	.word	0x00000000
        /*0020*/ 	.short	0x0002
        /*0022*/ 	.short	0x0010
        /*0024*/ 	.byte	0x00, 0xf5, 0x21, 0x00


	//----- nvinfo : EIATTR_KPARAM_INFO
	.align		4
.L_87:
        /*0028*/ 	.byte	0x04, 0x17
        /*002a*/ 	.short	(.L_89 - .L_88)
.L_88:
        /*002c*/ 	.word	0x00000000
        /*0030*/ 	.short	0x0001
        /*0032*/ 	.short	0x0008
        /*0034*/ 	.byte	0x00, 0xf5, 0x21, 0x00


	//----- nvinfo : EIATTR_KPARAM_INFO
	.align		4
.L_89:
        /*0038*/ 	.byte	0x04, 0x17
        /*003a*/ 	.short	(.L_91 - .L_90)
.L_90:
        /*003c*/ 	.word	0x00000000
        /*0040*/ 	.short	0x0000
        /*0042*/ 	.short	0x0000
        /*0044*/ 	.byte	0x00, 0xf5, 0x21, 0x00


	//----- nvinfo : EIATTR_SPARSE_MMA_MASK
	.align		4
.L_91:
        /*0048*/ 	.byte	0x03, 0x50
        /*004a*/ 	.short	0x0000


	//----- nvinfo : EIATTR_MAXREG_COUNT
	.align		4
        /*004c*/ 	.byte	0x03, 0x1b
        /*004e*/ 	.short	0x00ff


	//----- nvinfo : EIATTR_MERCURY_ISA_VERSION
	.align		4
        /*0050*/ 	.byte	0x03, 0x5f
        /*0052*/ 	.short	0x0101


	//----- nvinfo : EIATTR_VRC_CTA_INIT_COUNT
	.align		4
        /*0054*/ 	.byte	0x02, 0x4a
	.zero		1
	.zero		1


	//----- nvinfo : EIATTR_EXIT_INSTR_OFFSETS
	.align		4
        /*0058*/ 	.byte	0x04, 0x1c
        /*005a*/ 	.short	(.L_93 - .L_92)


	//   ....[0]....
.L_92:
        /*005c*/ 	.word	0x00000030


	//   ....[1]....
        /*0060*/ 	.word	0x00000500


	//----- nvinfo : EIATTR_CBANK_PARAM_SIZE
	.align		4
.L_93:
        /*0064*/ 	.byte	0x03, 0x19
        /*0066*/ 	.short	0x0020


	//----- nvinfo : EIATTR_PARAM_CBANK
	.align		4
        /*0068*/ 	.byte	0x04, 0x0a
        /*006a*/ 	.short	(.L_95 - .L_94)
	.align		4
.L_94:
        /*006c*/ 	.word	index@(.nv.constant0._Z13forwardOutputPdS_S_S_)
        /*0070*/ 	.short	0x0380
        /*0072*/ 	.short	0x0020


	//----- nvinfo : EIATTR_SW_WAR
	.align		4
.L_95:
        /*0074*/ 	.byte	0x04, 0x36
        /*0076*/ 	.short	(.L_97 - .L_96)
.L_96:
        /*0078*/ 	.word	0x00000008
.L_97:


//--------------------- .nv.info._Z13forwardHiddenPdS_S_S_ --------------------------
	.section	.nv.info._Z13forwardHiddenPdS_S_S_,"",@"SHT_CUDA_INFO"
	.sectionflags	@""
	.align	4


	//----- nvinfo : EIATTR_CUDA_API_VERSION
	.align		4
        /*0000*/ 	.byte	0x04, 0x37
        /*0002*/ 	.short	(.L_99 - .L_98)
.L_98:
        /*0004*/ 	.word	0x00000082


	//----- nvinfo : EIATTR_KPARAM_INFO
	.align		4
.L_99:
        /*0008*/ 	.byte	0x04, 0x17
        /*000a*/ 	.short	(.L_101 - .L_100)
.L_100:
        /*000c*/ 	.word	0x00000000
        /*0010*/ 	.short	0x0003
        /*0012*/ 	.short	0x0018
        /*0014*/ 	.byte	0x00, 0xf5, 0x21, 0x00


	//----- nvinfo : EIATTR_KPARAM_INFO
	.align		4
.L_101:
        /*0018*/ 	.byte	0x04, 0x17
        /*001a*/ 	.short	(.L_103 - .L_102)
.L_102:
        /*001c*/ 	.word	0x00000000
        /*0020*/ 	.short	0x0002
        /*0022*/ 	.short	0x0010
        /*0024*/ 	.byte	0x00, 0xf5, 0x21, 0x00


	//----- nvinfo : EIATTR_KPARAM_INFO
	.align		4
.L_103:
        /*0028*/ 	.byte	0x04, 0x17
        /*002a*/ 	.short	(.L_105 - .L_104)
.L_104:
        /*002c*/ 	.word	0x00000000
        /*0030*/ 	.short	0x0001
        /*0032*/ 	.short	0x0008
        /*0034*/ 	.byte	0x00, 0xf5, 0x21, 0x00


	//----- nvinfo : EIATTR_KPARAM_INFO
	.align		4
.L_105:
        /*0038*/ 	.byte	0x04, 0x17
        /*003a*/ 	.short	(.L_107 - .L_106)
.L_106:
        /*003c*/ 	.word	0x00000000
        /*0040*/ 	.short	0x0000
        /*0042*/ 	.short	0x0000
        /*0044*/ 	.byte	0x00, 0xf5, 0x21, 0x00


	//----- nvinfo : EIATTR_SPARSE_MMA_MASK
	.align		4
.L_107:
        /*0048*/ 	.byte	0x03, 0x50
        /*004a*/ 	.short	0x0000


	//----- nvinfo : EIATTR_MAXREG_COUNT
	.align		4
        /*004c*/ 	.byte	0x03, 0x1b
        /*004e*/ 	.short	0x00ff


	//----- nvinfo : EIATTR_MERCURY_ISA_VERSION
	.align		4
        /*0050*/ 	.byte	0x03, 0x5f
        /*0052*/ 	.short	0x0101


	//----- nvinfo : EIATTR_VRC_CTA_INIT_COUNT
	.align		4
        /*0054*/ 	.byte	0x02, 0x4a
	.zero		1
	.zero		1


	//----- nvinfo : EIATTR_EXIT_INSTR_OFFSETS
	.align		4
        /*0058*/ 	.byte	0x04, 0x1c
        /*005a*/ 	.short	(.L_109 - .L_108)


	//   ....[0]....
.L_108:
        /*005c*/ 	.word	0x00000030


	//   ....[1]....
        /*0060*/ 	.word	0x00000570


	//----- nvinfo : EIATTR_CBANK_PARAM_SIZE
	.align		4
.L_109:
        /*0064*/ 	.byte	0x03, 0x19
        /*0066*/ 	.short	0x0020


	//----- nvinfo : EIATTR_PARAM_CBANK
	.align		4
        /*0068*/ 	.byte	0x04, 0x0a
        /*006a*/ 	.short	(.L_111 - .L_110)
	.align		4
.L_110:
        /*006c*/ 	.word	index@(.nv.constant0._Z13forwardHiddenPdS_S_S_)
        /*0070*/ 	.short	0x0380
        /*0072*/ 	.short	0x0020


	//----- nvinfo : EIATTR_SW_WAR
	.align		4
.L_111:
        /*0074*/ 	.byte	0x04, 0x36
        /*0076*/ 	.short	(.L_113 - .L_112)
.L_112:
        /*0078*/ 	.word	0x00000008
.L_113:


//--------------------- .nv.callgraph             --------------------------
	.section	.nv.callgraph,"",@"SHT_CUDA_CALLGRAPH"
	.align	4
	.sectionentsize	8
	.align		4
        /*0000*/ 	.word	0x00000000
	.align		4
        /*0004*/ 	.word	0xffffffff
	.align		4
        /*0008*/ 	.word	0x00000000
	.align		4
        /*000c*/ 	.word	0xfffffffe
	.align		4
        /*0010*/ 	.word	0x00000000
	.align		4
        /*0014*/ 	.word	0xfffffffd
	.align		4
        /*0018*/ 	.word	0x00000000
	.align		4
        /*001c*/ 	.word	0xfffffffc


//--------------------- .text._Z17updateHiddenLayerPdS_S_S_ --------------------------
	.section	.text._Z17updateHiddenLayerPdS_S_S_,"ax",@progbits
	.align	128
        .global         _Z17updateHiddenLayerPdS_S_S_
        .type           _Z17updateHiddenLayerPdS_S_S_,@function
        .size           _Z17updateHiddenLayerPdS_S_S_,(.L_x_11 - _Z17updateHiddenLayerPdS_S_S_)
        .other          _Z17updateHiddenLayerPdS_S_S_,@"STO_CUDA_ENTRY STV_DEFAULT"
_Z17updateHiddenLayerPdS_S_S_:
.text._Z17updateHiddenLayerPdS_S_S_:
[----:B------:R-:W-:Y:S01]  /*0000*/  LDC R1, c[0x0][0x37c] ;  /* 0x0000df00ff017b82 */ /* 0x000fe20000000800 */
[----:B------:R-:W0:Y:S07]  /*0010*/  S2R R0, SR_TID.X ;  /* 0x0000000000007919 */ /* 0x000e2e0000002100 */
[----:B------:R-:W1:Y:S01]  /*0020*/  LDC.64 R2, c[0x0][0x390] ;  /* 0x0000e400ff027b82 */ /* 0x000e620000000a00 */
[----:B------:R-:W2:Y:S01]  /*0030*/  LDCU.64 UR4, c[0x0][0x358] ;  /* 0x00006b00ff0477ac */ /* 0x000ea20008000a00 */
[----:B------:R-:W-:Y:S01]  /*0040*/  BSSY.RECONVERGENT B0, `(.L_x_0) ;  /* 0x0000015000007945 */ /* 0x000fe20003800200 */
[----:B------:R-:W3:Y:S01]  /*0050*/  S2R R13, SR_CTAID.X ;  /* 0x00000000000d7919 */ /* 0x000ee20000002500 */
[----:B0-----:R-:W-:-:S04]  /*0060*/  ISETP.GT.U32.AND P1, PT, R0, 0x30f, PT ;  /* 0x0000030f0000780c */ /* 0x001fc80003f24070 */
[C---:B---3--:R-:W-:Y:S01]  /*0070*/  ISETP.GT.U32.OR P1, PT, R13.reuse, 0x7f, P1 ;  /* 0x0000007f0d00780c */ /* 0x048fe20000f24470 */
[C---:B-1----:R-:W-:Y:S01]  /*0080*/  IMAD.WIDE.U32 R2, R13.reuse, 0x8, R2 ;  /* 0x000000080d027825 */ /* 0x042fe200078e0002 */
[----:B------:R-:W-:-:S04]  /*0090*/  ISETP.GT.U32.AND P0, PT, R13, 0x7f, PT ;  /* 0x0000007f0d00780c */ /* 0x000fc80003f04070 */
[----:B------:R-:W-:-:S07]  /*00a0*/  ISETP.NE.OR P0, PT, R0, RZ, P0 ;  /* 0x000000ff0000720c */ /* 0x000fce0000705670 */
[----:B--2---:R-:W-:Y:S06]  /*00b0*/  @P1 BRA `(.L_x_1) ;  /* 0x0000000000341947 */ /* 0x004fec0003800000 */
[----:B------:R-:W0:Y:S01]  /*00c0*/  LDC.64 R6, c[0x0][0x398] ;  /* 0x0000e600ff067b82 */ /* 0x000e220000000a00 */
[----:B------:R-:W-:Y:S01]  /*00d0*/  IMAD R11, R13, 0x310, R0 ;  /* 0x000003100d0b7824 */ /* 0x000fe200078e0200 */
[----:B------:R-:W2:Y:S06]  /*00e0*/  LDG.E.64 R4, desc[UR4][R2.64] ;  /* 0x0000000402047981 */ /* 0x000eac000c1e1b00 */
[----:B------:R-:W1:Y:S01]  /*00f0*/  LDC.64 R8, c[0x0][0x380] ;  /* 0x0000e000ff087b82 */ /* 0x000e620000000a00 */
[----:B0-----:R-:W-:-:S06]  /*0100*/  IMAD.WIDE.U32 R6, R0, 0x8, R6 ;  /* 0x0000000800067825 */ /* 0x001fcc00078e0006 */
[----:B------:R-:W3:Y:S01]  /*0110*/  LDG.E.64 R6, desc[UR4][R6.64] ;  /* 0x0000000406067981 */ /* 0x000ee2000c1e1b00 */
[----:B-1----:R-:W-:-:S05]  /*0120*/  IMAD.WIDE.U32 R8, R11, 0x8, R8 ;  /* 0x000000080b087825 */ /* 0x002fca00078e0008 */
[----:B------:R-:W3:Y:S01]  /*0130*/  LDG.E.64 R10, desc[UR4][R8.64] ;  /* 0x00000004080a7981 */ /* 0x000ee2000c1e1b00 */
[----:B------:R-:W-:Y:S01]  /*0140*/  UMOV UR6, 0x47ae147b ;  /* 0x47ae147b00067882 */ /* 0x000fe20000000000 */
[----:B------:R-:W-:Y:S02]  /*0150*/  UMOV UR7, 0x3f847ae1 ;  /* 0x3f847ae100077882 */ /* 0x000fe40000000000 */
[----:B--2---:R-:W-:-:S08]  /*0160*/  DMUL R4, R4, -UR6 ;  /* 0x8000000604047c28 */ /* 0x004fd00008000000 */
[----:B---3--:R-:W-:-:S07]  /*0170*/  DFMA R4, R4, R6, R10 ;  /* 0x000000060404722b */ /* 0x008fce000000000a */
[----:B------:R0:W-:Y:S04]  /*0180*/  STG.E.64 desc[UR4][R8.64], R4 ;  /* 0x0000000408007986 */ /* 0x0001e8000c101b04 */
.L_x_1:
[----:B------:R-:W-:Y:S05]  /*0190*/  BSYNC.RECONVERGENT B0 ;  /* 0x0000000000007941 */ /* 0x000fea0003800200 */
.L_x_0:
[----:B------:R-:W-:Y:S05]  /*01a0*/  @P0 EXIT ;  /* 0x000000000000094d */ /* 0x000fea0003800000 */
[----:B0-----:R-:W0:Y:S01]  /*01b0*/  LDC.64 R4, c[0x0][0x388] ;  /* 0x0000e200ff047b82 */ /* 0x001e220000000a00 */
[----:B------:R-:W2:Y:S01]  /*01c0*/  LDG.E.64 R2, desc[UR4][R2.64] ;  /* 0x0000000402027981 */ /* 0x000ea2000c1e1b00 */
[----:B0-----:R-:W-:-:S05]  /*01d0*/  IMAD.WIDE.U32 R4, R13, 0x8, R4 ;  /* 0x000000080d047825 */ /* 0x001fca00078e0004 */
[----:B------:R-:W2:Y:S01]  /*01e0*/  LDG.E.64 R6, desc[UR4][R4.64] ;  /* 0x0000000404067981 */ /* 0x000ea2000c1e1b00 */
[----:B------:R-:W-:Y:S01]  /*01f0*/  UMOV UR6, 0x47ae147b ;  /* 0x47ae147b00067882 */ /* 0x000fe20000000000 */
[----:B------:R-:W-:Y:S02]  /*0200*/  UMOV UR7, 0x3f847ae1 ;  /* 0x3f847ae100077882 */ /* 0x000fe40000000000 */
[----:B--2---:R-:W-:-:S07]  /*0210*/  DFMA R6, R2, -UR6, R6 ;  /* 0x8000000602067c2b */ /* 0x004fce0008000006 */
[----:B------:R-:W-:Y:S01]  /*0220*/  STG.E.64 desc[UR4][R4.64], R6 ;  /* 0x0000000604007986 */ /* 0x000fe2000c101b04 */
[----:B------:R-:W-:Y:S05]  /*0230*/  EXIT ;  /* 0x000000000000794d */ /* 0x000fea0003800000 */
.L_x_2:
[----:B------:R-:W-:-:S00]  /*0240*/  BRA `(.L_x_2) ;  /* 0xfffffffc00fc7947 */ /* 0x000fc0000383ffff */
[----:B------:R-:W-:-:S00]  /*0250*/  NOP ;  /* 0x0000000000007918 */ /* 0x000fc00000000000 */
        /* <DEDUP_REMOVED lines=10> */
.L_x_11:


//--------------------- .text._Z17updateOutputLayerPdS_S_S_ --------------------------
	.section	.text._Z17updateOutputLayerPdS_S_S_,"ax",@progbits
	.align	128
        .global         _Z17updateOutputLayerPdS_S_S_
        .type           _Z17updateOutputLayerPdS_S_S_,@function
        .size           _Z17updateOutputLayerPdS_S_S_,(.L_x_12 - _Z17updateOutputLayerPdS_S_S_)
        .other          _Z17updateOutputLayerPdS_S_S_,@"STO_CUDA_ENTRY STV_DEFAULT"
_Z17updateOutputLayerPdS_S_S_:
.text._Z17updateOutputLayerPdS_S_S_:
        /* <DEDUP_REMOVED lines=13> */
[----:B------:R-:W-:Y:S01]  /*00d0*/  LEA R11, R13, R0, 0x7 ;  /* 0x000000000d0b7211 */ /* 0x000fe200078e38ff */
        /* <DEDUP_REMOVED lines=11> */
.L_x_4:
[----:B------:R-:W-:Y:S05]  /*0190*/  BSYNC.RECONVERGENT B0 ;  /* 0x0000000000007941 */ /* 0x000fea0003800200 */
.L_x_3:
        /* <DEDUP_REMOVED lines=10> */
.L_x_5:
        /* <DEDUP_REMOVED lines=12> */
.L_x_12:


//--------------------- .text._Z22computeHiddenGradientsPdS_S_S_ --------------------------
	.section	.text._Z22computeHiddenGradientsPdS_S_S_,"ax",@progbits
	.align	128
        .global         _Z22computeHiddenGradientsPdS_S_S_
        .type           _Z22computeHiddenGradientsPdS_S_S_,@function
        .size           _Z22computeHiddenGradientsPdS_S_S_,(.L_x_13 - _Z22computeHiddenGradientsPdS_S_S_)
        .other          _Z22computeHiddenGradientsPdS_S_S_,@"STO_CUDA_ENTRY STV_DEFAULT"
_Z22computeHiddenGradientsPdS_S_S_:
.text._Z22computeHiddenGradientsPdS_S_S_:
[----:B------:R-:W-:Y:S01]  /*0000*/  LDC R1, c[0x0][0x37c] ;  /* 0x0000df00ff017b82 */ /* 0x000fe20000000800 */
[----:B------:R-:W0:Y:S02]  /*0010*/  S2R R21, SR_TID.X ;  /* 0x0000000000157919 */ /* 0x000e240000002100 */
[----:B0-----:R-:W-:-:S13]  /*0020*/  ISETP.GT.U32.AND P0, PT, R21, 0x7f, PT ;  /* 0x0000007f1500780c */ /* 0x001fda0003f04070 */
[----:B------:R-:W-:Y:S05]  /*0030*/  @P0 EXIT ;  /* 0x000000000000094d */ /* 0x000fea0003800000 */
[----:B------:R-:W0:Y:S01]  /*0040*/  LDC.64 R4, c[0x0][0x380] ;  /* 0x0000e000ff047b82 */ /* 0x000e220000000a00 */
[----:B------:R-:W1:Y:S07]  /*0050*/  LDCU.64 UR4, c[0x0][0x358] ;  /* 0x00006b00ff0477ac */ /* 0x000e6e0008000a00 */
[----:B------:R-:W2:Y:S01]  /*0060*/  LDC.64 R8, c[0x0][0x388] ;  /* 0x0000e200ff087b82 */ /* 0x000ea20000000a00 */
[----:B0-----:R-:W-:-:S05]  /*0070*/  IMAD.WIDE.U32 R4, R21, 0x8, R4 ;  /* 0x0000000815047825 */ /* 0x001fca00078e0004 */
[----:B-1----:R-:W3:Y:S04]  /*0080*/  LDG.E.64 R2, desc[UR4][R4.64] ;  /* 0x0000000404027981 */ /* 0x002ee8000c1e1b00 */
[----:B--2---:R-:W3:Y:S04]  /*0090*/  LDG.E.64 R16, desc[UR4][R8.64] ;  /* 0x0000000408107981 */ /* 0x004ee8000c1e1b00 */
[----:B------:R-:W2:Y:S04]  /*00a0*/  LDG.E.64 R26, desc[UR4][R8.64+0x8] ;  /* 0x00000804081a7981 */ /* 0x000ea8000c1e1b00 */
[----:B------:R-:W2:Y:S04]  /*00b0*/  LDG.E.64 R18, desc[UR4][R4.64+0x400] ;  /* 0x0004000404127981 */ /* 0x000ea8000c1e1b00 */
[----:B------:R-:W4:Y:S04]  /*00c0*/  LDG.E.64 R6, desc[UR4][R8.64+0x10] ;  /* 0x0000100408067981 */ /* 0x000f28000c1e1b00 */
[----:B------:R-:W4:Y:S04]  /*00d0*/  LDG.E.64 R14, desc[UR4][R4.64+0x800] ;  /* 0x00080004040e7981 */ /* 0x000f28000c1e1b00 */
[----:B------:R-:W5:Y:S04]  /*00e0*/  LDG.E.64 R10, desc[UR4][R8.64+0x18] ;  /* 0x00001804080a7981 */ /* 0x000f68000c1e1b00 */
[----:B------:R-:W5:Y:S04]  /*00f0*/  LDG.E.64 R12, desc[UR4][R4.64+0xc00] ;  /* 0x000c0004040c7981 */ /* 0x000f68000c1e1b00 */
[----:B------:R-:W5:Y:S04]  /*0100*/  LDG.E.64 R22, desc[UR4][R8.64+0x20] ;  /* 0x0000200408167981 */ /* 0x000f68000c1e1b00 */
[----:B------:R-:W5:Y:S04]  /*0110*/  LDG.E.64 R24, desc[UR4][R4.64+0x1000] ;  /* 0x0010000404187981 */ /* 0x000f68000c1e1b00 */
[----:B------:R-:W5:Y:S01]  /*0120*/  LDG.E.64 R28, desc[UR4][R8.64+0x48] ;  /* 0x00004804081c7981 */ /* 0x000f62000c1e1b00 */
[----:B---3--:R-:W-:-:S03]  /*0130*/  DFMA R2, R2, R16, RZ ;  /* 0x000000100202722b */ /* 0x008fc600000000ff */
[----:B------:R-:W3:Y:S05]  /*0140*/  LDG.E.64 R16, desc[UR4][R8.64+0x30] ;  /* 0x0000300408107981 */ /* 0x000eea000c1e1b00 */
[----:B--2---:R-:W-:Y:S02]  /*0150*/  DFMA R26, R18, R26, R2 ;  /* 0x0000001a121a722b */ /* 0x004fe40000000002 */
[----:B------:R-:W2:Y:S04]  /*0160*/  LDG.E.64 R2, desc[UR4][R8.64+0x28] ;  /* 0x0000280408027981 */ /* 0x000ea8000c1e1b00 */
[----:B------:R-:W2:Y:S02]  /*0170*/  LDG.E.64 R18, desc[UR4][R4.64+0x1400] ;  /* 0x0014000404127981 */ /* 0x000ea4000c1e1b00 */
[----:B----4-:R-:W-:Y:S01]  /*0180*/  DFMA R26, R14, R6, R26 ;  /* 0x000000060e1a722b */ /* 0x010fe2000000001a */
[----:B------:R-:W0:Y:S01]  /*0190*/  LDC.64 R6, c[0x0][0x390] ;  /* 0x0000e400ff067b82 */ /* 0x000e220000000a00 */
[----:B------:R-:W3:Y:S06]  /*01a0*/  LDG.E.64 R14, desc[UR4][R4.64+0x1800] ;  /* 0x00180004040e7981 */ /* 0x000eec000c1e1b00 */
[----:B-----5:R-:W-:Y:S01]  /*01b0*/  DFMA R26, R12, R10, R26 ;  /* 0x0000000a0c1a722b */ /* 0x020fe2000000001a */
[----:B------:R-:W4:Y:S04]  /*01c0*/  LDG.E.64 R12, desc[UR4][R8.64+0x38] ;  /* 0x00003804080c7981 */ /* 0x000f28000c1e1b00 */
[----:B------:R-:W4:Y:S03]  /*01d0*/  LDG.E.64 R10, desc[UR4][R4.64+0x1c00] ;  /* 0x001c0004040a7981 */ /* 0x000f26000c1e1b00 */
[----:B------:R-:W-:Y:S01]  /*01e0*/  DFMA R26, R24, R22, R26 ;  /* 0x00000016181a722b */ /* 0x000fe2000000001a */
[----:B------:R-:W5:Y:S04]  /*01f0*/  LDG.E.64 R22, desc[UR4][R8.64+0x40] ;  /* 0x0000400408167981 */ /* 0x000f68000c1e1b00 */
[----:B------:R-:W5:Y:S01]  /*0200*/  LDG.E.64 R24, desc[UR4][R4.64+0x2000] ;  /* 0x0020000404187981 */ /* 0x000f62000c1e1b00 */
[----:B0-----:R-:W-:-:S03]  /*0210*/  IMAD.WIDE.U32 R6, R21, 0x8, R6 ;  /* 0x0000000815067825 */ /* 0x001fc600078e0006 */
[----:B------:R-:W5:Y:S04]  /*0220*/  LDG.E.64 R4, desc[UR4][R4.64+0x2400] ;  /* 0x0024000404047981 */ /* 0x000f68000c1e1b00 */
[----:B------:R-:W5:Y:S01]  /*0230*/  LDG.E.64 R6, desc[UR4][R6.64] ;  /* 0x0000000406067981 */ /* 0x000f62000c1e1b00 */
[----:B--2---:R-:W-:-:S08]  /*0240*/  DFMA R2, R18, R2, R26 ;  /* 0x000000021202722b */ /* 0x004fd0000000001a */
[----:B---3--:R-:W-:-:S08]  /*0250*/  DFMA R2, R14, R16, R2 ;  /* 0x000000100e02722b */ /* 0x008fd00000000002 */
[----:B----4-:R-:W-:Y:S01]  /*0260*/  DFMA R2, R10, R12, R2 ;  /* 0x0000000c0a02722b */ /* 0x010fe20000000002 */
[----:B------:R-:W0:Y:S07]  /*0270*/  LDC.64 R10, c[0x0][0x398] ;  /* 0x0000e600ff0a7b82 */ /* 0x000e2e0000000a00 */
[----:B-----5:R-:W-:-:S08]  /*0280*/  DFMA R2, R24, R22, R2 ;  /* 0x000000161802722b */ /* 0x020fd00000000002 */
[----:B------:R-:W-:Y:S02]  /*0290*/  DFMA R2, R4, R28, R2 ;  /* 0x0000001c0402722b */ /* 0x000fe40000000002 */
[----:B------:R-:W-:-:S08]  /*02a0*/  DSETP.GT.AND P0, PT, R6, RZ, PT ;  /* 0x000000ff0600722a */ /* 0x000fd00003f04000 */
[----:B------:R-:W-:Y:S02]  /*02b0*/  FSEL R8, R2, RZ, P0 ;  /* 0x000000ff02087208 */ /* 0x000fe40000000000 */
[----:B------:R-:W-:Y:S01]  /*02c0*/  FSEL R9, R3, RZ, P0 ;  /* 0x000000ff03097208 */ /* 0x000fe20000000000 */
[----:B0-----:R-:W-:-:S05]  /*02d0*/  IMAD.WIDE.U32 R2, R21, 0x8, R10 ;  /* 0x0000000815027825 */ /* 0x001fca00078e000a */
[----:B------:R-:W-:Y:S01]  /*02e0*/  STG.E.64 desc[UR4][R2.64], R8 ;  /* 0x0000000802007986 */ /* 0x000fe2000c101b04 */
[----:B------:R-:W-:Y:S05]  /*02f0*/  EXIT ;  /* 0x000000000000794d */ /* 0x000fea0003800000 */
.L_x_6:
        /* <DEDUP_REMOVED lines=16> */
.L_x_13:


//--------------------- .text._Z13forwardOutputPdS_S_S_ --------------------------
	.section	.text._Z13forwardOutputPdS_S_S_,"ax",@progbits
	.align	128
        .global         _Z13forwardOutputPdS_S_S_
        .type           _Z13forwardOutputPdS_S_S_,@function
        .size           _Z13forwardOutputPdS_S_S_,(.L_x_14 - _Z13forwardOutputPdS_S_S_)
        .other          _Z13forwardOutputPdS_S_S_,@"STO_CUDA_ENTRY STV_DEFAULT"
_Z13forwardOutputPdS_S_S_:
.text._Z13forwardOutputPdS_S_S_:
[----:B------:R-:W-:Y:S01]  /*0000*/  LDC R1, c[0x0][0x37c] ;  /* 0x0000df00ff017b82 */ /* 0x000fe20000000800 */
[----:B------:R-:W0:Y:S02]  /*0010*/  S2R R0, SR_TID.X ;  /* 0x0000000000007919 */ /* 0x000e240000002100 */
[----:B0-----:R-:W-:-:S13]  /*0020*/  ISETP.GT.U32.AND P0, PT, R0, 0x9, PT ;  /* 0x000000090000780c */ /* 0x001fda0003f04070 */
[----:B------:R-:W-:Y:S05]  /*0030*/  @P0 EXIT ;  /* 0x000000000000094d */ /* 0x000fea0003800000 */
[----:B------:R-:W0:Y:S01]  /*0040*/  LDC.64 R6, c[0x0][0x388] ;  /* 0x0000e200ff067b82 */ /* 0x000e220000000a00 */
[----:B------:R-:W1:Y:S01]  /*0050*/  LDCU.64 UR6, c[0x0][0x358] ;  /* 0x00006b00ff0677ac */ /* 0x000e620008000a00 */
[----:B------:R-:W2:Y:S06]  /*0060*/  LDCU.64 UR4, c[0x0][0x390] ;  /* 0x00007200ff0477ac */ /* 0x000eac0008000a00 */
[----:B------:R-:W3:Y:S01]  /*0070*/  LDC.64 R2, c[0x0][0x380] ;  /* 0x0000e000ff027b82 */ /* 0x000ee20000000a00 */
[----:B0-----:R-:W-:-:S06]  /*0080*/  IMAD.WIDE.U32 R6, R0, 0x8, R6 ;  /* 0x0000000800067825 */ /* 0x001fcc00078e0006 */
[----:B-1----:R-:W5:Y:S01]  /*0090*/  LDG.E.64 R6, desc[UR6][R6.64] ;  /* 0x0000000606067981 */ /* 0x002f62000c1e1b00 */
[----:B--2---:R-:W-:Y:S01]  /*00a0*/  UIADD3 UR4, UP0, UPT, UR4, 0x40, URZ ;  /* 0x0000004004047890 */ /* 0x004fe2000ff1e0ff */
[----:B---3--:R-:W-:-:S03]  /*00b0*/  IMAD.WIDE.U32 R2, R0, 0x400, R2 ;  /* 0x0000040000027825 */ /* 0x008fc600078e0002 */
[----:B------:R-:W-:Y:S01]  /*00c0*/  UIADD3.X UR5, UPT, UPT, URZ, UR5, URZ, UP0, !UPT ;  /* 0x00000005ff057290 */ /* 0x000fe200087fe4ff */
[----:B------:R-:W-:Y:S02]  /*00d0*/  IADD3 R14, P0, PT, R2, 0x40, RZ ;  /* 0x00000040020e7810 */ /* 0x000fe40007f1e0ff */
[----:B------:R-:W-:Y:S01]  /*00e0*/  MOV R8, UR4 ;  /* 0x0000000400087c02 */ /* 0x000fe20008000f00 */
[----:B------:R-:W-:Y:S02]  /*00f0*/  UMOV UR4, URZ ;  /* 0x000000ff00047c82 */ /* 0x000fe40008000000 */
[----:B------:R-:W-:Y:S02]  /*0100*/  IMAD.U32 R9, RZ, RZ, UR5 ;  /* 0x00000005ff097e24 */ /* 0x000fe4000f8e00ff */
[----:B------:R-:W-:-:S07]  /*0110*/  IMAD.X R15, RZ, RZ, R3, P0 ;  /* 0x000000ffff0f7224 */ /* 0x000fce00000e0603 */
.L_x_7:
[----:B------:R-:W-:Y:S01]  /*0120*/  MOV R2, R14 ;  /* 0x0000000e00027202 */ /* 0x000fe20000000f00 */
[----:B------:R-:W-:Y:S01]  /*0130*/  IMAD.MOV.U32 R3, RZ, RZ, R15 ;  /* 0x000000ffff037224 */ /* 0x000fe200078e000f */
[----:B------:R-:W-:Y:S01]  /*0140*/  MOV R4, R8 ;  /* 0x0000000800047202 */ /* 0x000fe20000000f00 */
[----:B------:R-:W-:-:S03]  /*0150*/  IMAD.MOV.U32 R5, RZ, RZ, R9 ;  /* 0x000000ffff057224 */ /* 0x000fc600078e0009 */
[----:B------:R-:W2:Y:S04]  /*0160*/  LDG.E.64 R8, desc[UR6][R2.64+-0x40] ;  /* 0xffffc00602087981 */ /* 0x000ea8000c1e1b00 */
[----:B------:R-:W2:Y:S04]  /*0170*/  LDG.E.64 R22, desc[UR6][R4.64+-0x40] ;  /* 0xffffc00604167981 */ /* 0x000ea8000c1e1b00 */
[----:B------:R-:W3:Y:S04]  /*0180*/  LDG.E.64 R16, desc[UR6][R2.64+-0x38] ;  /* 0xffffc80602107981 */ /* 0x000ee8000c1e1b00 */
[----:B------:R-:W3:Y:S04]  /*0190*/  LDG.E.64 R14, desc[UR6][R4.64+-0x38] ;  /* 0xffffc806040e7981 */ /* 0x000ee8000c1e1b00 */
[----:B------:R-:W4:Y:S04]  /*01a0*/  LDG.E.64 R18, desc[UR6][R2.64+-0x30] ;  /* 0xffffd00602127981 */ /* 0x000f28000c1e1b00 */
[----:B------:R-:W4:Y:S04]  /*01b0*/  LDG.E.64 R20, desc[UR6][R4.64+-0x30] ;  /* 0xffffd00604147981 */ /* 0x000f28000c1e1b00 */
[----:B------:R-:W4:Y:S04]  /*01c0*/  LDG.E.64 R10, desc[UR6][R2.64+-0x28] ;  /* 0xffffd806020a7981 */ /* 0x000f28000c1e1b00 */
[----:B------:R-:W4:Y:S01]  /*01d0*/  LDG.E.64 R12, desc[UR6][R4.64+-0x28] ;  /* 0xffffd806040c7981 */ /* 0x000f22000c1e1b00 */
[----:B--2--5:R-:W-:-:S03]  /*01e0*/  DFMA R22, R8, R22, R6 ;  /* 0x000000160816722b */ /* 0x024fc60000000006 */
[----:B------:R-:W2:Y:S04]  /*01f0*/  LDG.E.64 R6, desc[UR6][R2.64+-0x20] ;  /* 0xffffe00602067981 */ /* 0x000ea8000c1e1b00 */
[----:B------:R-:W2:Y:S01]  /*0200*/  LDG.E.64 R8, desc[UR6][R4.64+-0x20] ;  /* 0xffffe00604087981 */ /* 0x000ea2000c1e1b00 */
[----:B---3--:R-:W-:-:S03]  /*0210*/  DFMA R22, R16, R14, R22 ;  /* 0x0000000e1016722b */ /* 0x008fc60000000016 */
[----:B------:R-:W3:Y:S04]  /*0220*/  LDG.E.64 R14, desc[UR6][R2.64+-0x18] ;  /* 0xffffe806020e7981 */ /* 0x000ee8000c1e1b00 */
[----:B------:R-:W3:Y:S01]  /*0230*/  LDG.E.64 R16, desc[UR6][R4.64+-0x18] ;  /* 0xffffe80604107981 */ /* 0x000ee2000c1e1b00 */
[----:B----4-:R-:W-:-:S03]  /*0240*/  DFMA R22, R18, R20, R22 ;  /* 0x000000141216722b */ /* 0x010fc60000000016 */
[----:B------:R-:W4:Y:S04]  /*0250*/  LDG.E.64 R18, desc[UR6][R2.64+-0x10] ;  /* 0xfffff00602127981 */ /* 0x000f28000c1e1b00 */
[----:B------:R-:W4:Y:S01]  /*0260*/  LDG.E.64 R20, desc[UR6][R4.64+-0x10] ;  /* 0xfffff00604147981 */ /* 0x000f22000c1e1b00 */
[----:B------:R-:W-:-:S03]  /*0270*/  DFMA R22, R10, R12, R22 ;  /* 0x0000000c0a16722b */ /* 0x000fc60000000016 */
[----:B------:R-:W4:Y:S04]  /*0280*/  LDG.E.64 R10, desc[UR6][R2.64+-0x8] ;  /* 0xfffff806020a7981 */ /* 0x000f28000c1e1b00 */
[----:B------:R-:W4:Y:S01]  /*0290*/  LDG.E.64 R12, desc[UR6][R4.64+-0x8] ;  /* 0xfffff806040c7981 */ /* 0x000f22000c1e1b00 */
[----:B--2---:R-:W-:-:S03]  /*02a0*/  DFMA R22, R6, R8, R22 ;  /* 0x000000080616722b */ /* 0x004fc60000000016 */
        /* <DEDUP_REMOVED lines=23> */
[----:B------:R-:W-:-:S04]  /*0420*/  UIADD3 UR4, UPT, UPT, UR4, 0x10, URZ ;  /* 0x0000001004047890 */ /* 0x000fc8000fffe0ff */
[----:B------:R-:W-:Y:S01]  /*0430*/  UISETP.NE.AND UP0, UPT, UR4, 0x80, UPT ;  /* 0x000000800400788c */ /* 0x000fe2000bf05270 */
[----:B--2---:R-:W-:Y:S01]  /*0440*/  DFMA R6, R6, R8, R22 ;  /* 0x000000080606722b */ /* 0x004fe20000000016 */
[----:B------:R-:W-:-:S05]  /*0450*/  IADD3 R8, P1, PT, R4, 0x80, RZ ;  /* 0x0000008004087810 */ /* 0x000fca0007f3e0ff */
[----:B------:R-:W-:Y:S02]  /*0460*/  IMAD.X R9, RZ, RZ, R5, P1 ;  /* 0x000000ffff097224 */ /* 0x000fe400008e0605 */
[----:B---3--:R-:W-:Y:S01]  /*0470*/  DFMA R6, R14, R16, R6 ;  /* 0x000000100e06722b */ /* 0x008fe20000000006 */
[----:B------:R-:W-:-:S04]  /*0480*/  IADD3 R14, P0, PT, R2, 0x80, RZ ;  /* 0x00000080020e7810 */ /* 0x000fc80007f1e0ff */
[----:B------:R-:W-:-:S03]  /*0490*/  IADD3.X R15, PT, PT, RZ, R3, RZ, P0, !PT ;  /* 0x00000003ff0f7210 */ /* 0x000fc600007fe4ff */
[----:B----4-:R-:W-:-:S08]  /*04a0*/  DFMA R6, R18, R20, R6 ;  /* 0x000000141206722b */ /* 0x010fd00000000006 */
[----:B------:R-:W-:Y:S01]  /*04b0*/  DFMA R6, R12, R10, R6 ;  /* 0x0000000a0c06722b */ /* 0x000fe20000000006 */
[----:B------:R-:W-:Y:S10]  /*04c0*/  BRA.U UP0, `(.L_x_7) ;  /* 0xfffffffd00147547 */ /* 0x000ff4000b83ffff */
[----:B------:R-:W0:Y:S02]  /*04d0*/  LDC.64 R2, c[0x0][0x398] ;  /* 0x0000e600ff027b82 */ /* 0x000e240000000a00 */
[----:B0-----:R-:W-:-:S05]  /*04e0*/  IMAD.WIDE.U32 R2, R0, 0x8, R2 ;  /* 0x0000000800027825 */ /* 0x001fca00078e0002 */
[----:B------:R-:W-:Y:S01]  /*04f0*/  STG.E.64 desc[UR6][R2.64], R6 ;  /* 0x0000000602007986 */ /* 0x000fe2000c101b06 */
[----:B------:R-:W-:Y:S05]  /*0500*/  EXIT ;  /* 0x000000000000794d */ /* 0x000fea0003800000 */
.L_x_8:
        /* <DEDUP_REMOVED lines=15> */
.L_x_14:


//--------------------- .text._Z13forwardHiddenPdS_S_S_ --------------------------
	.section	.text._Z13forwardHiddenPdS_S_S_,"ax",@progbits
	.align	128
        .global         _Z13forwardHiddenPdS_S_S_
        .type           _Z13forwardHiddenPdS_S_S_,@function
        .size           _Z13forwardHiddenPdS_S_S_,(.L_x_15 - _Z13forwardHiddenPdS_S_S_)
        .other          _Z13forwardHiddenPdS_S_S_,@"STO_CUDA_ENTRY STV_DEFAULT"
_Z13forwardHiddenPdS_S_S_:
.text._Z13forwardHiddenPdS_S_S_:
        /* <DEDUP_REMOVED lines=13> */
[----:B------:R-:W-:Y:S01]  /*00d0*/  IADD3 R14, P0, PT, R2, 0x40, RZ ;  /* 0x00000040020e7810 */ /* 0x000fe20007f1e0ff */
[----:B------:R-:W-:Y:S01]  /*00e0*/  IMAD.U32 R8, RZ, RZ, UR4 ;  /* 0x00000004ff087e24 */ /* 0x000fe2000f8e00ff */
[----:B------:R-:W-:-:S03]  /*00f0*/  UMOV UR4, URZ ;  /* 0x000000ff00047c82 */ /* 0x000fc60008000000 */
[----:B------:R-:W-:Y:S01]  /*0100*/  MOV R9, UR5 ;  /* 0x0000000500097c02 */ /* 0x000fe20008000f00 */
[----:B------:R-:W-:-:S07]  /*0110*/  IMAD.X R15, RZ, RZ, R3, P0 ;  /* 0x000000ffff0f7224 */ /* 0x000fce00000e0603 */
.L_x_9:
[----:B------:R-:W-:Y:S01]  /*0120*/  IMAD.MOV.U32 R2, RZ, RZ, R14 ;  /* 0x000000ffff027224 */ /* 0x000fe200078e000e */
[----:B------:R-:W-:Y:S01]  /*0130*/  MOV R4, R8 ;  /* 0x0000000800047202 */ /* 0x000fe20000000f00 */
[----:B------:R-:W-:Y:S02]  /*0140*/  IMAD.MOV.U32 R3, RZ, RZ, R15 ;  /* 0x000000ffff037224 */ /* 0x000fe400078e000f */
        /* <DEDUP_REMOVED lines=56> */
[----:B------:R-:W0:Y:S01]  /*04d0*/  LDC.64 R4, c[0x0][0x398] ;  /* 0x0000e600ff047b82 */ /* 0x000e220000000a00 */
[----:B------:R-:W-:Y:S01]  /*04e0*/  DSETP.MAX.AND P0, P1, RZ, R6, PT ;  /* 0x00000006ff00722a */ /* 0x000fe2000390f000 */
[----:B------:R-:W-:Y:S01]  /*04f0*/  IMAD.MOV.U32 R2, RZ, RZ, RZ ;  /* 0x000000ffff027224 */ /* 0x000fe200078e00ff */
[----:B------:R-:W-:-:S04]  /*0500*/  MOV R3, R7 ;  /* 0x0000000700037202 */ /* 0x000fc80000000f00 */
[C---:B------:R-:W-:Y:S02]  /*0510*/  FSEL R9, R2.reuse, R3, P0 ;  /* 0x0000000302097208 */ /* 0x040fe40000000000 */
[----:B------:R-:W-:-:S06]  /*0520*/  SEL R2, R2, R6, P0 ;  /* 0x0000000602027207 */ /* 0x000fcc0000000000 */
[----:B------:R-:W-:-:S04]  /*0530*/  @P1 LOP3.LUT R9, R3, 0x80000, RZ, 0xfc, !PT ;  /* 0x0008000003091812 */ /* 0x000fc800078efcff */
[----:B------:R-:W-:Y:S01]  /*0540*/  MOV R3, R9 ;  /* 0x0000000900037202 */ /* 0x000fe20000000f00 */
[----:B0-----:R-:W-:-:S05]  /*0550*/  IMAD.WIDE.U32 R4, R0, 0x8, R4 ;  /* 0x0000000800047825 */ /* 0x001fca00078e0004 */
[----:B------:R-:W-:Y:S01]  /*0560*/  STG.E.64 desc[UR6][R4.64], R2 ;  /* 0x0000000204007986 */ /* 0x000fe2000c101b06 */
[----:B------:R-:W-:Y:S05]  /*0570*/  EXIT ;  /* 0x000000000000794d */ /* 0x000fea0003800000 */
.L_x_10:
        /* <DEDUP_REMOVED lines=16> */
.L_x_15:


//--------------------- .nv.shared.reserved.0     --------------------------
	.section	.nv.shared.reserved.0,"aw",@nobits
	.weak		__nv_reservedSMEM_offset_0_alias
	.size		__nv_reservedSMEM_offset_0_alias, 0, 64
	.other		__nv_reservedSMEM_offset_0_alias,@"STO_CUDA_RESERVED_SHARED STV_DEFAULT"
__nv_reservedSMEM_offset_0_alias:
	.zero		0
	.zero		64


//--------------------- .nv.constant0._Z17updateHiddenLayerPdS_S_S_ --------------------------
	.section	.nv.constant0._Z17updateHiddenLayerPdS_S_S_,"a",@progbits
	.sectionflags	@""
	.align	4
.nv.constant0._Z17updateHiddenLayerPdS_S_S_:
	.zero		928


//--------------------- .nv.constant0._Z17updateOutputLayerPdS_S_S_ --------------------------
	.section	.nv.constant0._Z17updateOutputLayerPdS_S_S_,"a",@progbits
	.sectionflags	@""
	.align	4
.nv.constant0._Z17updateOutputLayerPdS_S_S_:
	.zero		928


//--------------------- .nv.constant0._Z22computeHiddenGradientsPdS_S_S_ --------------------------
	.section	.nv.constant0._Z22computeHiddenGradientsPdS_S_S_,"a",@progbits
	.sectionflags	@""
	.align	4
.nv.constant0._Z22computeHiddenGradientsPdS_S_S_:
	.zero		928


//--------------------- .nv.constant0._Z13forwardOutputPdS_S_S_ --------------------------
	.section	.nv.constant0._Z13forwardOutputPdS_S_S_,"a",@progbits
	.sectionflags	@""
	.align	4
.nv.constant0._Z13forwardOutputPdS_S_S_:
	.zero		928


//--------------------- .nv.constant0._Z13forwardHiddenPdS_S_S_ --------------------------
	.section	.nv.constant0._Z13forwardHiddenPdS_S_S_,"a",@progbits
	.sectionflags	@""
	.align	4
.nv.constant0._Z13forwardHiddenPdS_S_S_:
	.zero		928


//--------------------- SYMBOLS --------------------------

	.type		.nv.reservedSmem.offset0,@object
	.size		.nv.reservedSmem.offset0,0x4
